	.headerflags	@"EF_CUDA_TEXMODE_UNIFIED EF_CUDA_64BIT_ADDRESS EF_CUDA_ACCELERATORS EF_CUDA_SM90 EF_CUDA_VIRTUAL_SM(EF_CUDA_SM90)"
	.elftype	@"ET_EXEC"


//--------------------- .nv.info                  --------------------------
	.section	.nv.info,"",@"SHT_CUDA_INFO"
	.align	4


	//----- nvinfo : EIATTR_REGCOUNT
	.align		4
        /*0000*/ 	.byte	0x04, 0x2f
        /*0002*/ 	.short	(.L_4 - .L_3)
	.align		4
.L_3:
        /*0004*/ 	.word	index@(triton_poi_fused_add_mse_loss_backward_sub_4)
        /*0008*/ 	.word	0x0000001f


	//----- nvinfo : EIATTR_MIN_STACK_SIZE
	.align		4
.L_4:
        /*000c*/ 	.byte	0x04, 0x12
        /*000e*/ 	.short	(.L_6 - .L_5)
	.align		4
.L_5:
        /*0010*/ 	.word	index@(triton_poi_fused_add_mse_loss_backward_sub_4)
        /*0014*/ 	.word	0x00000000


	//----- nvinfo : EIATTR_FRAME_SIZE
	.align		4
.L_6:
        /*0018*/ 	.byte	0x04, 0x11
        /*001a*/ 	.short	(.L_8 - .L_7)
	.align		4
.L_7:
        /*001c*/ 	.word	index@(triton_poi_fused_add_mse_loss_backward_sub_4)
        /*0020*/ 	.word	0x00000000


	//----- nvinfo : EIATTR_MIN_STACK_SIZE
	.align		4
.L_8:
        /*0024*/ 	.byte	0x04, 0x12
        /*0026*/ 	.short	(.L_10 - .L_9)
	.align		4
.L_9:
        /*0028*/ 	.word	index@(triton_poi_fused_add_mse_loss_backward_sub_4)
        /*002c*/ 	.word	0x00000000
.L_10:


//--------------------- .nv.info.triton_poi_fused_add_mse_loss_backward_sub_4 --------------------------
	.section	.nv.info.triton_poi_fused_add_mse_loss_backward_sub_4,"",@"SHT_CUDA_INFO"
	.sectionflags	@""
	.align	4


	//----- nvinfo : EIATTR_CUDA_API_VERSION
	.align		4
        /*0000*/ 	.byte	0x04, 0x37
        /*0002*/ 	.short	(.L_12 - .L_11)
.L_11:
        /*0004*/ 	.word	0x0000007c


	//----- nvinfo : EIATTR_KPARAM_INFO
	.align		4
.L_12:
        /*0008*/ 	.byte	0x04, 0x17
        /*000a*/ 	.short	(.L_14 - .L_13)
.L_13:
        /*000c*/ 	.word	0x00000000
        /*0010*/ 	.short	0x0006
        /*0012*/ 	.short	0x002c
        /*0014*/ 	.byte	0x00, 0xf0, 0x11, 0x00


	//----- nvinfo : EIATTR_KPARAM_INFO
	.align		4
.L_14:
        /*0018*/ 	.byte	0x04, 0x17
        /*001a*/ 	.short	(.L_16 - .L_15)
.L_15:
        /*001c*/ 	.word	0x00000000
        /*0020*/ 	.short	0x0005
        /*0022*/ 	.short	0x0028
        /*0024*/ 	.byte	0x00, 0xf0, 0x11, 0x00


	//----- nvinfo : EIATTR_KPARAM_INFO
	.align		4
.L_16:
        /*0028*/ 	.byte	0x04, 0x17
        /*002a*/ 	.short	(.L_18 - .L_17)
.L_17:
        /*002c*/ 	.word	0x00000000
        /*0030*/ 	.short	0x0004
        /*0032*/ 	.short	0x0020
        /*0034*/ 	.byte	0x00, 0xf4, 0x21, 0x00


	//----- nvinfo : EIATTR_KPARAM_INFO
	.align		4
.L_18:
        /*0038*/ 	.byte	0x04, 0x17
        /*003a*/ 	.short	(.L_20 - .L_19)
.L_19:
        /*003c*/ 	.word	0x00000000
        /*0040*/ 	.short	0x0003
        /*0042*/ 	.short	0x0018
        /*0044*/ 	.byte	0x00, 0xf4, 0x21, 0x00


	//----- nvinfo : EIATTR_KPARAM_INFO
	.align		4
.L_20:
        /*0048*/ 	.byte	0x04, 0x17
        /*004a*/ 	.short	(.L_22 - .L_21)
.L_21:
        /*004c*/ 	.word	0x00000000
        /*0050*/ 	.short	0x0002
        /*0052*/ 	.short	0x0010
        /*0054*/ 	.byte	0x00, 0xf4, 0x21, 0x00


	//----- nvinfo : EIATTR_KPARAM_INFO
	.align		4
.L_22:
        /*0058*/ 	.byte	0x04, 0x17
        /*005a*/ 	.short	(.L_24 - .L_23)
.L_23:
        /*005c*/ 	.word	0x00000000
        /*0060*/ 	.short	0x0001
        /*0062*/ 	.short	0x0008
        /*0064*/ 	.byte	0x00, 0xf4, 0x21, 0x00


	//----- nvinfo : EIATTR_KPARAM_INFO
	.align		4
.L_24:
        /*0068*/ 	.byte	0x04, 0x17
        /*006a*/ 	.short	(.L_26 - .L_25)
.L_25:
        /*006c*/ 	.word	0x00000000
        /*0070*/ 	.short	0x0000
        /*0072*/ 	.short	0x0000
        /*0074*/ 	.byte	0x00, 0xf4, 0x21, 0x00


	//----- nvinfo : EIATTR_SPARSE_MMA_MASK
	.align		4
.L_26:
        /*0078*/ 	.byte	0x03, 0x50
        /*007a*/ 	.short	0x0000


	//----- nvinfo : EIATTR_MAXREG_COUNT
	.align		4
        /*007c*/ 	.byte	0x03, 0x1b
        /*007e*/ 	.short	0x00ff


	//----- nvinfo : EIATTR_EXTERNS
	.align		4
        /*0080*/ 	.byte	0x04, 0x0f
        /*0082*/ 	.short	(.L_28 - .L_27)


	//   ....[0]....
	.align		4
.L_27:
        /*0084*/ 	.word	index@(__assertfail)


	//----- nvinfo : EIATTR_SYSCALL_OFFSETS
	.align		4
.L_28:
        /*0088*/ 	.byte	0x04, 0x46
        /*008a*/ 	.short	(.L_30 - .L_29)


	//   ....[0]....
.L_29:
        /*008c*/ 	.word	0x000004c0


	//----- nvinfo : EIATTR_EXIT_INSTR_OFFSETS
	.align		4
.L_30:
        /*0090*/ 	.byte	0x04, 0x1c
        /*0092*/ 	.short	(.L_32 - .L_31)


	//   ....[0]....
.L_31:
        /*0094*/ 	.word	0x000008c0


	//   ....[1]....
        /*0098*/ 	.word	0x00000900


	//----- nvinfo : EIATTR_REQNTID
	.align		4
.L_32:
        /*009c*/ 	.byte	0x04, 0x10
        /*009e*/ 	.short	(.L_34 - .L_33)
.L_33:
        /*00a0*/ 	.word	0x00000080
        /*00a4*/ 	.word	0x00000001
        /*00a8*/ 	.word	0x00000001


	//----- nvinfo : EIATTR_CRS_STACK_SIZE
	.align		4
.L_34:
        /*00ac*/ 	.byte	0x04, 0x1e
        /*00ae*/ 	.short	(.L_36 - .L_35)
.L_35:
        /*00b0*/ 	.word	0x00000000


	//----- nvinfo : EIATTR_CBANK_PARAM_SIZE
	.align		4
.L_36:
        /*00b4*/ 	.byte	0x03, 0x19
        /*00b6*/ 	.short	0x0030


	//----- nvinfo : EIATTR_PARAM_CBANK
	.align		4
        /*00b8*/ 	.byte	0x04, 0x0a
        /*00ba*/ 	.short	(.L_38 - .L_37)
	.align		4
.L_37:
        /*00bc*/ 	.word	index@(.nv.constant0.triton_poi_fused_add_mse_loss_backward_sub_4)
        /*00c0*/ 	.short	0x0210
        /*00c2*/ 	.short	0x0030


	//----- nvinfo : EIATTR_SW_WAR
	.align		4
.L_38:
        /*00c4*/ 	.byte	0x04, 0x36
        /*00c6*/ 	.short	(.L_40 - .L_39)
.L_39:
        /*00c8*/ 	.word	0x00000008
.L_40:


//--------------------- .nv.callgraph             --------------------------
	.section	.nv.callgraph,"",@"SHT_CUDA_CALLGRAPH"
	.align	4
	.sectionentsize	8
	.align		4
        /*0000*/ 	.word	0x00000000
	.align		4
        /*0004*/ 	.word	0xffffffff
	.align		4
        /*0008*/ 	.word	index@(triton_poi_fused_add_mse_loss_backward_sub_4)
	.align		4
        /*000c*/ 	.word	index@(__assertfail)
	.align		4
        /*0010*/ 	.word	0x00000000
	.align		4
        /*0014*/ 	.word	0xfffffffe
	.align		4
        /*0018*/ 	.word	0x00000000
	.align		4
        /*001c*/ 	.word	0xfffffffd
	.align		4
        /*0020*/ 	.word	0x00000000
	.align		4
        /*0024*/ 	.word	0xfffffffc


//--------------------- .nv.constant4             --------------------------
	.section	.nv.constant4,"a",@progbits
	.align	8
	.align		8
.nv.constant4:
        /*0000*/ 	.dword	__assertfail
	.align		8
        /*0008*/ 	.dword	assertFunc_0
	.align		8
        /*0010*/ 	.dword	assertFile_0
	.align		8
        /*0018*/ 	.dword	assertMessage_0


//--------------------- .text.triton_poi_fused_add_mse_loss_backward_sub_4 --------------------------
	.section	.text.triton_poi_fused_add_mse_loss_backward_sub_4,"ax",@progbits
	.sectionflags	@"SHF_BARRIERS=1"
	.align	128
        .global         triton_poi_fused_add_mse_loss_backward_sub_4
        .type           triton_poi_fused_add_mse_loss_backward_sub_4,@function
        .size           triton_poi_fused_add_mse_loss_backward_sub_4,(.L_x_4 - triton_poi_fused_add_mse_loss_backward_sub_4)
        .other          triton_poi_fused_add_mse_loss_backward_sub_4,@"STO_CUDA_ENTRY STV_DEFAULT"
triton_poi_fused_add_mse_loss_backward_sub_4:
.text.triton_poi_fused_add_mse_loss_backward_sub_4:
[----:B------:R-:W0:Y:S01]  /*0000*/  LDC R1, c[0x0][0x28] ;  /* 0x00000a00ff017b82 */ /* 0x000e220000000800 */
[----:B------:R-:W1:Y:S07]  /*0010*/  S2R R28, SR_TID.X ;  /* 0x00000000001c7919 */ /* 0x000e6e0000002100 */
[----:B------:R-:W2:Y:S01]  /*0020*/  LDC.64 R6, c[0x0][0x210] ;  /* 0x00008400ff067b82 */ /* 0x000ea20000000a00 */
[----:B------:R-:W-:Y:S01]  /*0030*/  CS2R R4, SRZ ;  /* 0x0000000000047805 */ /* 0x000fe2000001ff00 */
[----:B------:R-:W-:Y:S01]  /*0040*/  ULDC.64 UR6, c[0x0][0x208] ;  /* 0x0000820000067ab9 */ /* 0x000fe20000000a00 */
[----:B------:R-:W3:Y:S01]  /*0050*/  S2R R25, SR_CTAID.Y ;  /* 0x0000000000197919 */ /* 0x000ee20000002600 */
[----:B------:R-:W4:Y:S04]  /*0060*/  S2R R27, SR_CTAID.X ;  /* 0x00000000001b7919 */ /* 0x000f280000002500 */
[----:B------:R-:W5:Y:S08]  /*0070*/  S2UR UR5, SR_CgaCtaId ;  /* 0x00000000000579c3 */ /* 0x000f700000008800 */
[----:B------:R-:W5:Y:S01]  /*0080*/  LDC.64 R10, c[0x0][0x218] ;  /* 0x00008600ff0a7b82 */ /* 0x000f620000000a00 */
[----:B-1----:R-:W-:Y:S01]  /*0090*/  SHF.R.U32.HI R23, RZ, 0x3, R28 ;  /* 0x00000003ff177819 */ /* 0x002fe2000001161c */
[----:B------:R-:W-:-:S02]  /*00a0*/  IMAD.SHL.U32 R26, R28, 0x2, RZ ;  /* 0x000000021c1a7824 */ /* 0x000fc400078e00ff */
[----:B---3--:R-:W-:Y:S01]  /*00b0*/  IMAD.SHL.U32 R25, R25, 0x10, RZ ;  /* 0x0000001019197824 */ /* 0x008fe200078e00ff */
[----:B------:R-:W-:Y:S01]  /*00c0*/  SGXT.U32 R23, R23, 0x4 ;  /* 0x000000041717781a */ /* 0x000fe20000000000 */
[----:B----4-:R-:W-:-:S03]  /*00d0*/  IMAD.SHL.U32 R27, R27, 0x10, RZ ;  /* 0x000000101b1b7824 */ /* 0x010fc600078e00ff */
[----:B------:R-:W-:Y:S02]  /*00e0*/  LOP3.LUT R17, R25, R23, RZ, 0xfc, !PT ;  /* 0x0000001719117212 */ /* 0x000fe400078efcff */
[----:B------:R-:W-:-:S04]  /*00f0*/  LOP3.LUT R12, R27, 0xe, R26, 0xf8, !PT ;  /* 0x0000000e1b0c7812 */ /* 0x000fc800078ef81a */
[C---:B------:R-:W-:Y:S01]  /*0100*/  VIMNMX R8, R17.reuse, R12, !PT ;  /* 0x0000000c11087248 */ /* 0x040fe20007fe0100 */
[----:B------:R-:W-:-:S03]  /*0110*/  IMAD R2, R17, 0x10, R12 ;  /* 0x0000001011027824 */ /* 0x000fc600078e020c */
[----:B------:R-:W-:Y:S01]  /*0120*/  ISETP.GE.AND P1, PT, R8, 0x10, PT ;  /* 0x000000100800780c */ /* 0x000fe20003f26270 */
[----:B--2---:R-:W-:-:S12]  /*0130*/  IMAD.WIDE R6, R2, 0x4, R6 ;  /* 0x0000000402067825 */ /* 0x004fd800078e0206 */
[----:B------:R1:W2:Y:S01]  /*0140*/  @!P1 LDG.E.64 R4, desc[UR6][R6.64] ;  /* 0x0000000606049981 */ /* 0x0002a2000c1e1b00 */
[----:B------:R-:W-:Y:S01]  /*0150*/  IMAD.SHL.U32 R24, R28, 0x20, RZ ;  /* 0x000000201c187824 */ /* 0x000fe200078e00ff */
[----:B------:R-:W-:Y:S01]  /*0160*/  UMOV UR4, 0x400 ;  /* 0x0000040000047882 */ /* 0x000fe20000000000 */
[----:B------:R-:W-:Y:S01]  /*0170*/  SHF.R.S32.HI R14, RZ, 0x1f, R17 ;  /* 0x0000001fff0e7819 */ /* 0x000fe20000011411 */
[----:B-----5:R-:W-:Y:S01]  /*0180*/  UPRMT UR4, UR5, 0x654, UR4 ;  /* 0x0000065405047896 */ /* 0x020fe20008000004 */
[----:B------:R-:W-:Y:S01]  /*0190*/  BSSY B0, `(.L_x_0) ;  /* 0x0000014000007945 */ /* 0x000fe20003800000 */
[----:B------:R-:W-:Y:S02]  /*01a0*/  LOP3.LUT R24, R24, 0xe0, RZ, 0xc0, !PT ;  /* 0x000000e018187812 */ /* 0x000fe400078ec0ff */
[----:B------:R-:W-:Y:S02]  /*01b0*/  LEA.HI R14, R14, R17, RZ, 0x2 ;  /* 0x000000110e0e7211 */ /* 0x000fe400078f10ff */
[----:B------:R-:W-:-:S02]  /*01c0*/  LOP3.LUT R3, R24, 0x10, RZ, 0xfc, !PT ;  /* 0x0000001018037812 */ /* 0x000fc400078efcff */
[C---:B------:R-:W-:Y:S02]  /*01d0*/  LOP3.LUT R0, R24.reuse, R23, RZ, 0xfc, !PT ;  /* 0x0000001718007212 */ /* 0x040fe400078efcff */
[----:B------:R-:W-:Y:S02]  /*01e0*/  SHF.R.U32.HI R3, RZ, 0x4, R3 ;  /* 0x00000004ff037819 */ /* 0x000fe40000011603 */
[----:B------:R-:W-:Y:S02]  /*01f0*/  LEA.HI R15, R24, R0, RZ, 0x1d ;  /* 0x00000000180f7211 */ /* 0x000fe400078fe8ff */
[----:B------:R-:W-:Y:S01]  /*0200*/  SHF.R.S32.HI R16, RZ, 0x2, R14 ;  /* 0x00000002ff107819 */ /* 0x000fe2000001140e */
[----:B------:R-:W-:Y:S01]  /*0210*/  IMAD R9, R3, 0x2, R0 ;  /* 0x0000000203097824 */ /* 0x000fe200078e0200 */
[----:B------:R-:W-:-:S03]  /*0220*/  LEA R13, R15, UR4, 0x2 ;  /* 0x000000040f0d7c11 */ /* 0x000fc6000f8e10ff */
[----:B-1----:R-:W-:Y:S01]  /*0230*/  IMAD R7, R16, 0x10, R12 ;  /* 0x0000001010077824 */ /* 0x002fe200078e020c */
[----:B------:R-:W-:-:S03]  /*0240*/  LEA R14, R9, UR4, 0x2 ;  /* 0x00000004090e7c11 */ /* 0x000fc6000f8e10ff */
[----:B0-----:R-:W-:Y:S01]  /*0250*/  IMAD.WIDE R10, R7, 0x8, R10 ;  /* 0x00000008070a7825 */ /* 0x001fe200078e020a */
[----:B------:R-:W-:Y:S01]  /*0260*/  CS2R R6, SRZ ;  /* 0x0000000000067805 */ /* 0x000fe2000001ff00 */
[----:B--2---:R-:W-:Y:S04]  /*0270*/  STS [R13], R4 ;  /* 0x000000040d007388 */ /* 0x004fe80000000800 */
[----:B------:R0:W-:Y:S02]  /*0280*/  STS [R14+0x40], R5 ;  /* 0x000040050e007388 */ /* 0x0001e40000000800 */
[----:B0-----:R-:W-:Y:S01]  /*0290*/  CS2R R4, SRZ ;  /* 0x0000000000047805 */ /* 0x001fe2000001ff00 */
[----:B------:R-:W-:Y:S06]  /*02a0*/  BAR.SYNC.DEFER_BLOCKING 0x0 ;  /* 0x0000000000007b1d */ /* 0x000fec0000010000 */
[----:B------:R-:W-:Y:S05]  /*02b0*/  @P1 BRA `(.L_x_1) ;  /* 0x0000000000041947 */ /* 0x000fea0003800000 */
[----:B------:R0:W5:Y:S02]  /*02c0*/  LDG.E.EL.128 R4, desc[UR6][R10.64] ;  /* 0x000000060a047981 */ /* 0x000164000c2e1d00 */
.L_x_1:
[----:B------:R-:W-:Y:S05]  /*02d0*/  BSYNC B0 ;  /* 0x0000000000007941 */ /* 0x000fea0003800000 */
.L_x_0:
[----:B0----5:R-:W-:Y:S02]  /*02e0*/  SHF.R.U32.HI R11, RZ, 0x1d, R5 ;  /* 0x0000001dff0b7819 */ /* 0x021fe40000011605 */
[----:B------:R-:W-:Y:S02]  /*02f0*/  SHF.R.U32.HI R13, RZ, 0x1d, R7 ;  /* 0x0000001dff0d7819 */ /* 0x000fe40000011607 */
[----:B------:R-:W-:Y:S02]  /*0300*/  LOP3.LUT R11, R11, 0x4, RZ, 0xc0, !PT ;  /* 0x000000040b0b7812 */ /* 0x000fe400078ec0ff */
[----:B------:R-:W-:Y:S02]  /*0310*/  LOP3.LUT R13, R13, 0x4, RZ, 0xc0, !PT ;  /* 0x000000040d0d7812 */ /* 0x000fe400078ec0ff */
[----:B------:R-:W-:Y:S02]  /*0320*/  IADD3 R14, P0, R4, R11, RZ ;  /* 0x0000000b040e7210 */ /* 0x000fe40007f1e0ff */
[----:B------:R-:W-:-:S03]  /*0330*/  IADD3 R18, P2, R6, R13, RZ ;  /* 0x0000000d06127210 */ /* 0x000fc60007f5e0ff */
[----:B------:R-:W-:Y:S01]  /*0340*/  IMAD.X R19, RZ, RZ, R5, P0 ;  /* 0x000000ffff137224 */ /* 0x000fe200000e0605 */
[----:B------:R-:W-:Y:S01]  /*0350*/  LOP3.LUT R4, R14, R18, RZ, 0xfc, !PT ;  /* 0x000000120e047212 */ /* 0x000fe200078efcff */
[----:B------:R-:W-:-:S03]  /*0360*/  IMAD.X R22, RZ, RZ, R7, P2 ;  /* 0x000000ffff167224 */ /* 0x000fc600010e0607 */
[----:B------:R-:W-:Y:S02]  /*0370*/  ISETP.GE.U32.AND P0, PT, R4, 0x4, PT ;  /* 0x000000040400780c */ /* 0x000fe40003f06070 */
[----:B------:R-:W-:-:S04]  /*0380*/  LOP3.LUT R4, R19, R22, RZ, 0xfc, !PT ;  /* 0x0000001613047212 */ /* 0x000fc800078efcff */
[----:B------:R-:W-:-:S04]  /*0390*/  ISETP.GE.U32.AND.EX P0, PT, R4, RZ, PT, P0 ;  /* 0x000000ff0400720c */ /* 0x000fc80003f06100 */
[----:B------:R-:W-:-:S13]  /*03a0*/  ISETP.GT.OR P0, PT, R8, 0xf, !P0 ;  /* 0x0000000f0800780c */ /* 0x000fda0004704670 */
[----:B------:R-:W-:Y:S05]  /*03b0*/  @P0 BRA `(.L_x_2) ;  /* 0x0000000000440947 */ /* 0x000fea0003800000 */
[----:B------:R-:W-:Y:S01]  /*03c0*/  ULDC.64 UR8, c[0x4][0x18] ;  /* 0x0100060000087ab9 */ /* 0x000fe20000000a00 */
[----:B------:R-:W-:Y:S01]  /*03d0*/  ULDC.64 UR10, c[0x4][0x8] ;  /* 0x01000200000a7ab9 */ /* 0x000fe20000000a00 */
[----:B------:R-:W-:-:S07]  /*03e0*/  IMAD.U32 R4, RZ, RZ, UR8 ;  /* 0x00000008ff047e24 */ /* 0x000fce000f8e00ff */
[----:B------:R-:W-:Y:S01]  /*03f0*/  LEPC R20, `(.L_x_2) ;  /* 0x00000000d014794e */ /* 0x000fe20000000000 */
[----:B------:R-:W-:Y:S01]  /*0400*/  IMAD.U32 R5, RZ, RZ, UR9 ;  /* 0x00000009ff057e24 */ /* 0x000fe2000f8e00ff */
[----:B------:R-:W-:Y:S01]  /*0410*/  ULDC.64 UR8, c[0x4][0x10] ;  /* 0x0100040000087ab9 */ /* 0x000fe20000000a00 */
[----:B------:R-:W-:Y:S02]  /*0420*/  IMAD.U32 R10, RZ, RZ, UR10 ;  /* 0x0000000aff0a7e24 */ /* 0x000fe4000f8e00ff */
[----:B------:R-:W-:Y:S02]  /*0430*/  IMAD.U32 R6, RZ, RZ, UR8 ;  /* 0x00000008ff067e24 */ /* 0x000fe4000f8e00ff */
[----:B------:R-:W-:Y:S02]  /*0440*/  IMAD.U32 R7, RZ, RZ, UR9 ;  /* 0x00000009ff077e24 */ /* 0x000fe4000f8e00ff */
[----:B------:R-:W-:Y:S02]  /*0450*/  IMAD.U32 R11, RZ, RZ, UR11 ;  /* 0x0000000bff0b7e24 */ /* 0x000fe4000f8e00ff */
[----:B------:R-:W-:-:S02]  /*0460*/  IMAD.MOV.U32 R8, RZ, RZ, 0x26 ;  /* 0x00000026ff087424 */ /* 0x000fc400078e00ff */
[----:B------:R-:W-:Y:S02]  /*0470*/  IMAD.MOV.U32 R12, RZ, RZ, 0x1 ;  /* 0x00000001ff0c7424 */ /* 0x000fe400078e00ff */
[----:B------:R-:W-:Y:S01]  /*0480*/  IMAD.MOV.U32 R13, RZ, RZ, RZ ;  /* 0x000000ffff0d7224 */ /* 0x000fe200078e00ff */
[----:B------:R-:W-:-:S06]  /*0490*/  MOV R18, 0x0 ;  /* 0x0000000000127802 */ /* 0x000fcc0000000f00 */
[----:B------:R-:W0:Y:S01]  /*04a0*/  LDC.64 R18, c[0x4][R18] ;  /* 0x0100000012127b82 */ /* 0x000e220000000a00 */
[----:B------:R-:W-:-:S04]  /*04b0*/  DEPBAR.LE SB0, 0x0 ;  /* 0x000080000000791a */ /* 0x000fc80000000000 */
[----:B------:R-:W-:Y:S05]  /*04c0*/  CALL.ABS.NOINC R18 ;  /* 0x0000000012007343 */ /* 0x000fea0003c00000 */
.L_x_2:
[----:B------:R-:W-:Y:S01]  /*04d0*/  SHF.R.U32.HI R8, RZ, 0x4, R26 ;  /* 0x00000004ff087819 */ /* 0x000fe2000001161a */
[----:B------:R-:W-:Y:S01]  /*04e0*/  IMAD R17, R16, -0x4, R17 ;  /* 0xfffffffc10117824 */ /* 0x000fe200078e0211 */
[----:B------:R-:W-:Y:S02]  /*04f0*/  LOP3.LUT R13, R28, 0x7f, RZ, 0xc0, !PT ;  /* 0x0000007f1c0d7812 */ /* 0x000fe400078ec0ff */
[----:B------:R-:W-:Y:S02]  /*0500*/  SGXT.U32 R8, R8, 0x4 ;  /* 0x000000040808781a */ /* 0x000fe40000000000 */
[----:B------:R-:W-:Y:S02]  /*0510*/  LEA R20, R15, UR4, 0x2 ;  /* 0x000000040f147c11 */ /* 0x000fe4000f8e10ff */
[----:B------:R-:W-:Y:S01]  /*0520*/  LOP3.LUT R23, R27, R23, RZ, 0xfc, !PT ;  /* 0x000000171b177212 */ /* 0x000fe200078efcff */
[----:B------:R-:W-:Y:S02]  /*0530*/  IMAD.IADD R13, R8, 0x1, R13 ;  /* 0x00000001080d7824 */ /* 0x000fe400078e020d */
[----:B------:R-:W-:-:S03]  /*0540*/  IMAD R15, R15, 0x4, R20 ;  /* 0x000000040f0f7824 */ /* 0x000fc600078e0214 */
[----:B------:R-:W-:-:S05]  /*0550*/  LEA R12, R13, UR4, 0x3 ;  /* 0x000000040d0c7c11 */ /* 0x000fca000f8e18ff */
[----:B------:R0:W-:Y:S01]  /*0560*/  LDS.64 R4, [R12] ;  /* 0x000000000c047984 */ /* 0x0001e20000000a00 */
[----:B------:R-:W-:Y:S05]  /*0570*/  WARPSYNC.ALL ;  /* 0x0000000000007948 */ /* 0x000fea0003800000 */
[----:B------:R-:W-:Y:S01]  /*0580*/  BAR.SYNC.DEFER_BLOCKING 0x0 ;  /* 0x0000000000007b1d */ /* 0x000fe20000010000 */
[----:B0-----:R-:W-:-:S05]  /*0590*/  IMAD R12, R13, 0x8, R12 ;  /* 0x000000080d0c7824 */ /* 0x001fca00078e020c */
[----:B------:R-:W-:Y:S02]  /*05a0*/  ULDC.64 UR8, c[0x0][0x220] ;  /* 0x0000880000087ab9 */ /* 0x000fe40000000a00 */
[----:B------:R-:W-:Y:S02]  /*05b0*/  LEA R6, P0, R14, UR8, 0x4 ;  /* 0x000000080e067c11 */ /* 0x000fe4000f8020ff */
[----:B------:R-:W-:Y:S02]  /*05c0*/  LEA R10, P2, R18, UR8, 0x4 ;  /* 0x00000008120a7c11 */ /* 0x000fe4000f8420ff */
[----:B------:R-:W-:Y:S02]  /*05d0*/  LEA.HI.X R7, R14, UR9, R19, 0x4, P0 ;  /* 0x000000090e077c11 */ /* 0x000fe400080f2413 */
[----:B------:R-:W-:Y:S02]  /*05e0*/  LEA.HI.X R11, R18, UR9, R22, 0x4, P2 ;  /* 0x00000009120b7c11 */ /* 0x000fe400090f2416 */
[----:B------:R-:W-:Y:S01]  /*05f0*/  LEA R19, R9, UR4, 0x3 ;  /* 0x0000000409137c11 */ /* 0x000fe2000f8e18ff */
[----:B------:R-:W-:Y:S01]  /*0600*/  IMAD.WIDE R6, R17, 0x4, R6 ;  /* 0x0000000411067825 */ /* 0x000fe200078e0206 */
[----:B------:R-:W-:-:S03]  /*0610*/  LOP3.LUT R14, R25, 0xe, R26, 0xf8, !PT ;  /* 0x0000000e190e7812 */ /* 0x000fc600078ef81a */
[----:B------:R-:W-:Y:S01]  /*0620*/  IMAD.WIDE R10, R17, 0x4, R10 ;  /* 0x00000004110a7825 */ /* 0x000fe200078e020a */
[----:B------:R-:W-:Y:S02]  /*0630*/  VIMNMX R9, R23, R14, !PT ;  /* 0x0000000e17097248 */ /* 0x000fe40007fe0100 */
[----:B------:R-:W-:Y:S01]  /*0640*/  CS2R R16, SRZ ;  /* 0x0000000000107805 */ /* 0x000fe2000001ff00 */
[----:B------:R-:W-:Y:S01]  /*0650*/  BAR.SYNC.DEFER_BLOCKING 0x0 ;  /* 0x0000000000007b1d */ /* 0x000fe20000010000 */
[----:B------:R-:W-:-:S05]  /*0660*/  ISETP.GE.AND P0, PT, R9, 0x10, PT ;  /* 0x000000100900780c */ /* 0x000fca0003f06270 */
[----:B------:R0:W-:Y:S04]  /*0670*/  STS.64 [R15], R6 ;  /* 0x000000060f007388 */ /* 0x0001e80000000a00 */
[----:B------:R-:W-:Y:S01]  /*0680*/  STS.64 [R19+0x80], R10 ;  /* 0x0000800a13007388 */ /* 0x000fe20000000a00 */
[----:B------:R-:W-:Y:S01]  /*0690*/  BAR.SYNC.DEFER_BLOCKING 0x0 ;  /* 0x0000000000007b1d */ /* 0x000fe20000010000 */
[----:B0-----:R-:W-:Y:S02]  /*06a0*/  LEA.HI R7, R24, UR4, RZ, 0x1e ;  /* 0x0000000418077c11 */ /* 0x001fe4000f8ff0ff */
[----:B------:R-:W-:-:S03]  /*06b0*/  LOP3.LUT R26, R26, 0xfe, RZ, 0xc0, !PT ;  /* 0x000000fe1a1a7812 */ /* 0x000fc600078ec0ff */
[----:B------:R-:W-:Y:S01]  /*06c0*/  ULDC.64 UR8, c[0x0][0x228] ;  /* 0x00008a0000087ab9 */ /* 0x000fe20000000a00 */
[----:B------:R-:W0:Y:S04]  /*06d0*/  LDS.64 R12, [R12] ;  /* 0x000000000c0c7984 */ /* 0x000e280000000a00 */
[----:B0-----:R0:W2:Y:S01]  /*06e0*/  @!P0 LDG.E.64 R16, desc[UR6][R12.64] ;  /* 0x000000060c108981 */ /* 0x0010a2000c1e1b00 */
[----:B------:R-:W-:Y:S01]  /*06f0*/  IMAD R15, R0, 0x4, R7 ;  /* 0x00000004000f7824 */ /* 0x000fe200078e0207 */
[----:B------:R-:W-:Y:S02]  /*0700*/  LEA R7, R8, UR4, 0x2 ;  /* 0x0000000408077c11 */ /* 0x000fe4000f8e10ff */
[----:B------:R-:W-:Y:S02]  /*0710*/  SHF.R.S32.HI R9, RZ, 0x1f, R2 ;  /* 0x0000001fff097819 */ /* 0x000fe40000011402 */
[----:B------:R-:W-:Y:S01]  /*0720*/  LEA R6, P2, R2, UR8, 0x2 ;  /* 0x0000000802067c11 */ /* 0x000fe2000f8410ff */
[----:B------:R-:W-:Y:S01]  /*0730*/  IMAD R26, R26, 0x4, R7 ;  /* 0x000000041a1a7824 */ /* 0x000fe200078e0207 */
[----:B------:R-:W-:-:S02]  /*0740*/  LEA R3, R3, UR4, 0x2 ;  /* 0x0000000403037c11 */ /* 0x000fc4000f8e10ff */
[----:B------:R-:W-:Y:S02]  /*0750*/  LEA.HI.X R7, R2, UR9, R9, 0x2, P2 ;  /* 0x0000000902077c11 */ /* 0x000fe400090f1409 */
[----:B------:R-:W-:Y:S01]  /*0760*/  SHF.R.S32.HI R11, RZ, 0x1f, R14 ;  /* 0x0000001fff0b7819 */ /* 0x000fe2000001140e */
[----:B------:R-:W-:Y:S01]  /*0770*/  IMAD R19, R0, 0x4, R3 ;  /* 0x0000000400137824 */ /* 0x000fe200078e0203 */
[----:B------:R-:W1:Y:S02]  /*0780*/  LDC.64 R8, c[0x0][0x230] ;  /* 0x00008c00ff087b82 */ /* 0x000e640000000a00 */
[----:B------:R-:W-:-:S04]  /*0790*/  LEA.HI R11, R11, R14, RZ, 0x2 ;  /* 0x0000000e0b0b7211 */ /* 0x000fc800078f10ff */
[C---:B0-----:R-:W-:Y:S01]  /*07a0*/  LOP3.LUT R13, R11.reuse, 0xfffffffc, RZ, 0xc0, !PT ;  /* 0xfffffffc0b0d7812 */ /* 0x041fe200078ec0ff */
[----:B------:R-:W-:-:S04]  /*07b0*/  IMAD.SHL.U32 R11, R11, 0x10, RZ ;  /* 0x000000100b0b7824 */ /* 0x000fc800078e00ff */
[----:B------:R-:W-:Y:S01]  /*07c0*/  IMAD.IADD R14, R14, 0x1, -R13 ;  /* 0x000000010e0e7824 */ /* 0x000fe200078e0a0d */
[----:B------:R-:W-:-:S03]  /*07d0*/  LOP3.LUT R11, R11, 0xffffffc0, RZ, 0xc0, !PT ;  /* 0xffffffc00b0b7812 */ /* 0x000fc600078ec0ff */
[----:B------:R-:W-:-:S04]  /*07e0*/  IMAD R14, R23, 0x4, R14 ;  /* 0x00000004170e7824 */ /* 0x000fc800078e020e */
[----:B------:R-:W-:-:S04]  /*07f0*/  IMAD.IADD R11, R14, 0x1, R11 ;  /* 0x000000010e0b7824 */ /* 0x000fc800078e020b */
[----:B-1----:R-:W-:Y:S01]  /*0800*/  IMAD.WIDE R8, R11, 0x4, R8 ;  /* 0x000000040b087825 */ /* 0x002fe200078e0208 */
[----:B------:R-:W-:Y:S03]  /*0810*/  BAR.SYNC.DEFER_BLOCKING 0x0 ;  /* 0x0000000000007b1d */ /* 0x000fe60000010000 */
[----:B--2---:R-:W-:Y:S01]  /*0820*/  FADD R3, -R4, R16 ;  /* 0x0000001004037221 */ /* 0x004fe20000000100 */
[----:B------:R-:W-:-:S03]  /*0830*/  FADD R0, -R5, R17 ;  /* 0x0000001105007221 */ /* 0x000fc60000000100 */
[----:B------:R-:W-:Y:S01]  /*0840*/  FADD R10, R4, R3 ;  /* 0x00000003040a7221 */ /* 0x000fe20000000000 */
[----:B------:R-:W-:-:S04]  /*0850*/  FADD R12, R5, R0 ;  /* 0x00000000050c7221 */ /* 0x000fc80000000000 */
[----:B------:R-:W-:Y:S04]  /*0860*/  STS [R15], R10 ;  /* 0x0000000a0f007388 */ /* 0x000fe80000000800 */
[----:B------:R-:W-:Y:S01]  /*0870*/  STS [R19+0x40], R12 ;  /* 0x0000400c13007388 */ /* 0x000fe20000000800 */
[----:B------:R-:W-:Y:S06]  /*0880*/  BAR.SYNC.DEFER_BLOCKING 0x0 ;  /* 0x0000000000007b1d */ /* 0x000fec0000010000 */
[----:B------:R-:W-:Y:S04]  /*0890*/  LDS R4, [R26] ;  /* 0x000000001a047984 */ /* 0x000fe80000000800 */
[----:B------:R-:W0:Y:S04]  /*08a0*/  LDS R5, [R26+0x4] ;  /* 0x000004001a057984 */ /* 0x000e280000000800 */
[----:B0-----:R0:W-:Y:S01]  /*08b0*/  @!P1 STG.E.64 desc[UR6][R6.64], R4 ;  /* 0x0000000406009986 */ /* 0x0011e2000c101b06 */
[----:B------:R-:W-:Y:S05]  /*08c0*/  @P0 EXIT ;  /* 0x000000000000094d */ /* 0x000fea0003800000 */
[----:B------:R-:W-:Y:S01]  /*08d0*/  FMUL R2, R3, 0.0078125 ;  /* 0x3c00000003027820 */ /* 0x000fe20000400000 */
[----:B------:R-:W-:-:S05]  /*08e0*/  FMUL R3, R0, 0.0078125 ;  /* 0x3c00000000037820 */ /* 0x000fca0000400000 */
[----:B------:R-:W-:Y:S01]  /*08f0*/  STG.E.64 desc[UR6][R8.64], R2 ;  /* 0x0000000208007986 */ /* 0x000fe2000c101b06 */
[----:B------:R-:W-:Y:S05]  /*0900*/  EXIT ;  /* 0x000000000000794d */ /* 0x000fea0003800000 */
.L_x_3:
[----:B------:R-:W-:-:S00]  /*0910*/  BRA `(.L_x_3) ;  /* 0xfffffffc00fc7947 */ /* 0x000fc0000383ffff */
[----:B------:R-:W-:-:S00]  /*0920*/  NOP ;  /* 0x0000000000007918 */ /* 0x000fc00000000000 */
        /* <DEDUP_REMOVED lines=13> */
.L_x_4:


//--------------------- .nv.global.init           --------------------------
	.section	.nv.global.init,"aw",@progbits
.nv.global.init:
	.type		assertFunc_0,@object
	.size		assertFunc_0,(assertMessage_0 - assertFunc_0)
assertFunc_0:
        /*0000*/ 	.byte	0x75, 0x6e, 0x6b, 0x6e, 0x6f, 0x77, 0x6e, 0x00
	.type		assertMessage_0,@object
	.size		assertMessage_0,(assertFile_0 - assertMessage_0)
assertMessage_0:
        /*0008*/ 	.byte	0x69, 0x6e, 0x64, 0x65, 0x78, 0x20, 0x6f, 0x75, 0x74, 0x20, 0x6f, 0x66, 0x20, 0x62, 0x6f, 0x75
        /*0018*/ 	.byte	0x6e, 0x64, 0x73, 0x3a, 0x20, 0x30, 0x20, 0x3c, 0x3d, 0x20, 0x74, 0x6d, 0x70, 0x35, 0x20, 0x3c
        /*0028*/ 	.byte	0x20, 0x34, 0x00
	.type		assertFile_0,@object
	.size		assertFile_0,(.L_1 - assertFile_0)
assertFile_0:
        /*002b*/ 	.byte	0x69, 0x6e, 0x64, 0x75, 0x63, 0x74, 0x6f, 0x72, 0x5f, 0x63, 0x61, 0x63, 0x68, 0x65, 0x2f, 0x77
        /*003b*/ 	.byte	0x67, 0x2f, 0x63, 0x77, 0x67, 0x65, 0x6c, 0x64, 0x76, 0x77, 0x69, 0x34, 0x68, 0x77, 0x6a, 0x37
        /*004b*/ 	.byte	0x63, 0x78, 0x72, 0x61, 0x68, 0x72, 0x72, 0x6b, 0x65, 0x6a, 0x64, 0x35, 0x78, 0x65, 0x6f, 0x72
        /*005b*/ 	.byte	0x32, 0x63, 0x35, 0x7a, 0x62, 0x37, 0x75, 0x37, 0x36, 0x6a, 0x35, 0x36, 0x61, 0x78, 0x61, 0x61
        /*006b*/ 	.byte	0x73, 0x6b, 0x7a, 0x34, 0x6c, 0x73, 0x2e, 0x70, 0x79, 0x00
.L_1:


//--------------------- .nv.shared.triton_poi_fused_add_mse_loss_backward_sub_4 --------------------------
	.section	.nv.shared.triton_poi_fused_add_mse_loss_backward_sub_4,"aw",@nobits
	.sectionflags	@""
	.align	16
	.zero		1024


//--------------------- .nv.constant0.triton_poi_fused_add_mse_loss_backward_sub_4 --------------------------
	.section	.nv.constant0.triton_poi_fused_add_mse_loss_backward_sub_4,"a",@progbits
	.sectionflags	@""
	.align	4
.nv.constant0.triton_poi_fused_add_mse_loss_backward_sub_4:
	.zero		576


//--------------------- SYMBOLS --------------------------

	.type		__assertfail,@function
